//
// Generated by NVIDIA NVVM Compiler
//
// Compiler Build ID: CL-36424714
// Cuda compilation tools, release 13.0, V13.0.88
// Based on NVVM 20.0.0
//

.version 9.0
.target sm_100
.address_size 64

	// .globl	_Z12doLogicGatesPciS_ii

.visible .entry _Z12doLogicGatesPciS_ii(
	.param .u64 .ptr .align 1 _Z12doLogicGatesPciS_ii_param_0,
	.param .u32 _Z12doLogicGatesPciS_ii_param_1,
	.param .u64 .ptr .align 1 _Z12doLogicGatesPciS_ii_param_2,
	.param .u32 _Z12doLogicGatesPciS_ii_param_3,
	.param .u32 _Z12doLogicGatesPciS_ii_param_4
)
{
	.reg .pred 	%p<12>;
	.reg .b16 	%rs<10>;
	.reg .b32 	%r<27>;
	.reg .b64 	%rd<9>;

	ld.param.u64 	%rd1, [_Z12doLogicGatesPciS_ii_param_0];
	ld.param.u32 	%r13, [_Z12doLogicGatesPciS_ii_param_1];
	ld.param.u64 	%rd2, [_Z12doLogicGatesPciS_ii_param_2];
	ld.param.u32 	%r11, [_Z12doLogicGatesPciS_ii_param_3];
	ld.param.u32 	%r12, [_Z12doLogicGatesPciS_ii_param_4];
	mov.u32 	%r14, %tid.x;
	mov.u32 	%r15, %ctaid.x;
	mov.u32 	%r16, %ntid.x;
	mad.lo.s32 	%r1, %r15, %r16, %r14;
	setp.ge.s32 	%p1, %r1, %r13;
	@%p1 bra 	$L__BB0_15;
	cvta.to.global.u64 	%rd3, %rd1;
	mul.lo.s32 	%r18, %r11, %r1;
	cvt.s64.s32 	%rd4, %r18;
	add.s64 	%rd5, %rd3, %rd4;
	ld.global.u8 	%rs1, [%rd5];
	cvt.u32.u16 	%r19, %rs1;
	cvt.s32.s8 	%r20, %r19;
	add.s32 	%r2, %r20, -48;
	ld.global.u8 	%rs2, [%rd5+2];
	cvt.u32.u16 	%r21, %rs2;
	cvt.s32.s8 	%r22, %r21;
	add.s32 	%r3, %r22, -48;
	ld.global.u8 	%rs3, [%rd5+4];
	setp.gt.s16 	%p2, %rs3, 50;
	@%p2 bra 	$L__BB0_6;
	setp.eq.s16 	%p6, %rs3, 48;
	@%p6 bra 	$L__BB0_10;
	setp.eq.s16 	%p7, %rs3, 49;
	@%p7 bra 	$L__BB0_11;
	setp.eq.s16 	%p8, %rs3, 50;
	@%p8 bra 	$L__BB0_5;
	bra.uni 	$L__BB0_14;
$L__BB0_5:
	and.b32  	%r24, %r3, %r2;
	setp.eq.s32 	%p11, %r24, 0;
	selp.u32 	%r26, 1, 0, %p11;
	bra.uni 	$L__BB0_14;
$L__BB0_6:
	setp.eq.s16 	%p3, %rs3, 51;
	@%p3 bra 	$L__BB0_12;
	setp.eq.s16 	%p4, %rs3, 52;
	@%p4 bra 	$L__BB0_13;
	setp.eq.s16 	%p5, %rs3, 53;
	@%p5 bra 	$L__BB0_9;
	bra.uni 	$L__BB0_14;
$L__BB0_9:
	setp.eq.s16 	%p9, %rs1, %rs2;
	selp.u32 	%r26, 1, 0, %p9;
	bra.uni 	$L__BB0_14;
$L__BB0_10:
	and.b32  	%r26, %r3, %r2;
	bra.uni 	$L__BB0_14;
$L__BB0_11:
	or.b32  	%r26, %r3, %r2;
	bra.uni 	$L__BB0_14;
$L__BB0_12:
	or.b32  	%r23, %r3, %r2;
	setp.eq.s32 	%p10, %r23, 0;
	selp.u32 	%r26, 1, 0, %p10;
	bra.uni 	$L__BB0_14;
$L__BB0_13:
	xor.b32  	%r26, %r3, %r2;
$L__BB0_14:
	mul.lo.s32 	%r25, %r12, %r1;
	cvt.s64.s32 	%rd6, %r25;
	cvta.to.global.u64 	%rd7, %rd2;
	add.s64 	%rd8, %rd7, %rd6;
	cvt.u16.u32 	%rs6, %r26;
	add.s16 	%rs7, %rs6, 48;
	st.global.u8 	[%rd8], %rs7;
	mov.b16 	%rs8, 0;
	st.global.u8 	[%rd8+1], %rs8;
	mov.b16 	%rs9, 10;
	st.global.u8 	[%rd8+2], %rs9;
$L__BB0_15:
	ret;

}


// ===== COMPILED SASS (sm_100) =====

	.target	sm_100

	.elftype	@"ET_EXEC"


//--------------------- .note.nv.tkinfo           --------------------------
	.section	.note.nv.tkinfo,"",@"SHT_NOTE"
	.sectionflags	@"SHF_NOTE_NV_TKINFO"
	.tkinfo
        /*0018*/ 	.word	0x00000002
        /*0030*/ 	.string	""
        /*0030*/ 	.string	"ptxas"
        /*0030*/ 	.string	"Cuda compilation tools, release 13.0, V13.0.88"
        /*0030*/ 	.string	"Build cuda_13.0.r13.0/compiler.36424714_0"
        /*0030*/ 	.string	"-arch sm_100 -m 64 "



//--------------------- .note.nv.cuinfo           --------------------------
	.section	.note.nv.cuinfo,"",@"SHT_NOTE"
	.sectionflags	@"SHF_NOTE_NV_CUINFO"
        /*0018*/ 	.short	0x0002
        /*001a*/ 	.short	0x0064
        /*001c*/ 	.short	0x0082
	.zero		2


//--------------------- .nv.info                  --------------------------
	.section	.nv.info,"",@"SHT_CUDA_INFO"
	.align	4


	//----- nvinfo : EIATTR_REGCOUNT
	.align		4
        /*0000*/ 	.byte	0x04, 0x2f
        /*0002*/ 	.short	(.L_1 - .L_0)
	.align		4
.L_0:
        /*0004*/ 	.word	index@(_Z12doLogicGatesPciS_ii)
        /*0008*/ 	.word	0x0000000b


	//----- nvinfo : EIATTR_FRAME_SIZE
	.align		4
.L_1:
        /*000c*/ 	.byte	0x04, 0x11
        /*000e*/ 	.short	(.L_3 - .L_2)
	.align		4
.L_2:
        /*0010*/ 	.word	index@(_Z12doLogicGatesPciS_ii)
        /*0014*/ 	.word	0x00000000


	//----- nvinfo : EIATTR_MIN_STACK_SIZE
	.align		4
.L_3:
        /*0018*/ 	.byte	0x04, 0x12
        /*001a*/ 	.short	(.L_5 - .L_4)
	.align		4
.L_4:
        /*001c*/ 	.word	index@(_Z12doLogicGatesPciS_ii)
        /*0020*/ 	.word	0x00000000
.L_5:


//--------------------- .nv.compat                --------------------------
	.section	.nv.compat,"",@"SHT_CUDA_COMPAT_INFO"
	.align	4
        /*0000*/ 	.byte	0x02, 0x09, 0x00, 0x00, 0x02, 0x02, 0x01, 0x00, 0x02, 0x05, 0x05, 0x00, 0x03, 0x07, 0x01, 0x01
        /*0010*/ 	.byte	0x02, 0x03, 0x00, 0x00, 0x02, 0x06, 0x01, 0x00, 0x04, 0x0b, 0x08, 0x00, 0x09, 0x00, 0x00, 0x00
        /*0020*/ 	.byte	0x00, 0x00, 0x00, 0x00


//--------------------- .nv.info._Z12doLogicGatesPciS_ii --------------------------
	.section	.nv.info._Z12doLogicGatesPciS_ii,"",@"SHT_CUDA_INFO"
	.sectionflags	@""
	.align	4


	//----- nvinfo : EIATTR_CUDA_API_VERSION
	.align		4
        /*0000*/ 	.byte	0x04, 0x37
        /*0002*/ 	.short	(.L_7 - .L_6)
.L_6:
        /*0004*/ 	.word	0x00000082


	//----- nvinfo : EIATTR_KPARAM_INFO
	.align		4
.L_7:
        /*0008*/ 	.byte	0x04, 0x17
        /*000a*/ 	.short	(.L_9 - .L_8)
.L_8:
        /*000c*/ 	.word	0x00000000
        /*0010*/ 	.short	0x0004
        /*0012*/ 	.short	0x001c
        /*0014*/ 	.byte	0x00, 0xf0, 0x11, 0x00


	//----- nvinfo : EIATTR_KPARAM_INFO
	.align		4
.L_9:
        /*0018*/ 	.byte	0x04, 0x17
        /*001a*/ 	.short	(.L_11 - .L_10)
.L_10:
        /*001c*/ 	.word	0x00000000
        /*0020*/ 	.short	0x0003
        /*0022*/ 	.short	0x0018
        /*0024*/ 	.byte	0x00, 0xf0, 0x11, 0x00


	//----- nvinfo : EIATTR_KPARAM_INFO
	.align		4
.L_11:
        /*0028*/ 	.byte	0x04, 0x17
        /*002a*/ 	.short	(.L_13 - .L_12)
.L_12:
        /*002c*/ 	.word	0x00000000
        /*0030*/ 	.short	0x0002
        /*0032*/ 	.short	0x0010
        /*0034*/ 	.byte	0x00, 0xf5, 0x21, 0x00


	//----- nvinfo : EIATTR_KPARAM_INFO
	.align		4
.L_13:
        /*0038*/ 	.byte	0x04, 0x17
        /*003a*/ 	.short	(.L_15 - .L_14)
.L_14:
        /*003c*/ 	.word	0x00000000
        /*0040*/ 	.short	0x0001
        /*0042*/ 	.short	0x0008
        /*0044*/ 	.byte	0x00, 0xf0, 0x11, 0x00


	//----- nvinfo : EIATTR_KPARAM_INFO
	.align		4
.L_15:
        /*0048*/ 	.byte	0x04, 0x17
        /*004a*/ 	.short	(.L_17 - .L_16)
.L_16:
        /*004c*/ 	.word	0x00000000
        /*0050*/ 	.short	0x0000
        /*0052*/ 	.short	0x0000
        /*0054*/ 	.byte	0x00, 0xf5, 0x21, 0x00


	//----- nvinfo : EIATTR_SPARSE_MMA_MASK
	.align		4
.L_17:
        /*0058*/ 	.byte	0x03, 0x50
        /*005a*/ 	.short	0x0000


	//----- nvinfo : EIATTR_MAXREG_COUNT
	.align		4
        /*005c*/ 	.byte	0x03, 0x1b
        /*005e*/ 	.short	0x00ff


	//----- nvinfo : EIATTR_MERCURY_ISA_VERSION
	.align		4
        /*0060*/ 	.byte	0x03, 0x5f
        /*0062*/ 	.short	0x0101


	//----- nvinfo : EIATTR_VRC_CTA_INIT_COUNT
	.align		4
        /*0064*/ 	.byte	0x02, 0x4a
	.zero		1
	.zero		1


	//----- nvinfo : EIATTR_EXIT_INSTR_OFFSETS
	.align		4
        /*0068*/ 	.byte	0x04, 0x1c
        /*006a*/ 	.short	(.L_19 - .L_18)


	//   ....[0]....
.L_18:
        /*006c*/ 	.word	0x00000070


	//   ....[1]....
        /*0070*/ 	.word	0x000003e0


	//----- nvinfo : EIATTR_CRS_STACK_SIZE
	.align		4
.L_19:
        /*0074*/ 	.byte	0x04, 0x1e
        /*0076*/ 	.short	(.L_21 - .L_20)
.L_20:
        /*0078*/ 	.word	0x00000000


	//----- nvinfo : EIATTR_CBANK_PARAM_SIZE
	.align		4
.L_21:
        /*007c*/ 	.byte	0x03, 0x19
        /*007e*/ 	.short	0x0020


	//----- nvinfo : EIATTR_PARAM_CBANK
	.align		4
        /*0080*/ 	.byte	0x04, 0x0a
        /*0082*/ 	.short	(.L_23 - .L_22)
	.align		4
.L_22:
        /*0084*/ 	.word	index@(.nv.constant0._Z12doLogicGatesPciS_ii)
        /*0088*/ 	.short	0x0380
        /*008a*/ 	.short	0x0020


	//----- nvinfo : EIATTR_SW_WAR
	.align		4
.L_23:
        /*008c*/ 	.byte	0x04, 0x36
        /*008e*/ 	.short	(.L_25 - .L_24)
.L_24:
        /*0090*/ 	.word	0x00000008
.L_25:


//--------------------- .nv.callgraph             --------------------------
	.section	.nv.callgraph,"",@"SHT_CUDA_CALLGRAPH"
	.align	4
	.sectionentsize	8
	.align		4
        /*0000*/ 	.word	0x00000000
	.align		4
        /*0004*/ 	.word	0xffffffff
	.align		4
        /*0008*/ 	.word	0x00000000
	.align		4
        /*000c*/ 	.word	0xfffffffe
	.align		4
        /*0010*/ 	.word	0x00000000
	.align		4
        /*0014*/ 	.word	0xfffffffd
	.align		4
        /*0018*/ 	.word	0x00000000
	.align		4
        /*001c*/ 	.word	0xfffffffc


//--------------------- .text._Z12doLogicGatesPciS_ii --------------------------
	.section	.text._Z12doLogicGatesPciS_ii,"ax",@progbits
	.align	128
        .global         _Z12doLogicGatesPciS_ii
        .type           _Z12doLogicGatesPciS_ii,@function
        .size           _Z12doLogicGatesPciS_ii,(.L_x_8 - _Z12doLogicGatesPciS_ii)
        .other          _Z12doLogicGatesPciS_ii,@"STO_CUDA_ENTRY STV_DEFAULT"
_Z12doLogicGatesPciS_ii:
.text._Z12doLogicGatesPciS_ii:
[----:B------:R-:W-:Y:S01]  /*0000*/  LDC R1, c[0x0][0x37c] ;  /* 0x0000df00ff017b82 */ /* 0x000fe20000000800 */
[----:B------:R-:W0:Y:S07]  /*0010*/  S2R R0, SR_TID.X ;  /* 0x0000000000007919 */ /* 0x000e2e0000002100 */
[----:B------:R-:W0:Y:S01]  /*0020*/  S2UR UR4, SR_CTAID.X ;  /* 0x00000000000479c3 */ /* 0x000e220000002500 */
[----:B------:R-:W1:Y:S07]  /*0030*/  LDCU UR5, c[0x0][0x388] ;  /* 0x00007100ff0577ac */ /* 0x000e6e0008000800 */
[----:B------:R-:W0:Y:S02]  /*0040*/  LDC R3, c[0x0][0x360] ;  /* 0x0000d800ff037b82 */ /* 0x000e240000000800 */
[----:B0-----:R-:W-:-:S05]  /*0050*/  IMAD R0, R3, UR4, R0 ;  /* 0x0000000403007c24 */ /* 0x001fca000f8e0200 */
[----:B-1----:R-:W-:-:S13]  /*0060*/  ISETP.GE.AND P0, PT, R0, UR5, PT ;  /* 0x0000000500007c0c */ /* 0x002fda000bf06270 */
[----:B------:R-:W-:Y:S05]  /*0070*/  @P0 EXIT ;  /* 0x000000000000094d */ /* 0x000fea0003800000 */
[----:B------:R-:W0:Y:S01]  /*0080*/  LDCU UR6, c[0x0][0x398] ;  /* 0x00007300ff0677ac */ /* 0x000e220008000800 */
[----:B------:R-:W1:Y:S01]  /*0090*/  LDCU.64 UR8, c[0x0][0x380] ;  /* 0x00007000ff0877ac */ /* 0x000e620008000a00 */
[----:B------:R-:W2:Y:S01]  /*00a0*/  LDCU.64 UR4, c[0x0][0x358] ;  /* 0x00006b00ff0477ac */ /* 0x000ea20008000a00 */
[----:B0-----:R-:W-:-:S05]  /*00b0*/  IMAD R3, R0, UR6, RZ ;  /* 0x0000000600037c24 */ /* 0x001fca000f8e02ff */
[----:B-1----:R-:W-:-:S04]  /*00c0*/  IADD3 R2, P0, PT, R3, UR8, RZ ;  /* 0x0000000803027c10 */ /* 0x002fc8000ff1e0ff */
[----:B------:R-:W-:-:S05]  /*00d0*/  LEA.HI.X.SX32 R3, R3, UR9, 0x1, P0 ;  /* 0x0000000903037c11 */ /* 0x000fca00080f0eff */
[----:B--2---:R-:W2:Y:S04]  /*00e0*/  LDG.E.U8 R8, desc[UR4][R2.64+0x4] ;  /* 0x0000040402087981 */ /* 0x004ea8000c1e1100 */
[----:B------:R-:W3:Y:S04]  /*00f0*/  LDG.E.U8 R4, desc[UR4][R2.64] ;  /* 0x0000000402047981 */ /* 0x000ee8000c1e1100 */
[----:B------:R-:W4:Y:S01]  /*0100*/  LDG.E.U8 R7, desc[UR4][R2.64+0x2] ;  /* 0x0000020402077981 */ /* 0x000f22000c1e1100 */
[----:B------:R-:W-:Y:S01]  /*0110*/  BSSY.RECONVERGENT B0, `(.L_x_0) ;  /* 0x0000021000007945 */ /* 0x000fe20003800200 */
[----:B--2---:R-:W-:-:S02]  /*0120*/  ISETP.GT.AND P0, PT, R8, 0x32, PT ;  /* 0x000000320800780c */ /* 0x004fc40003f04270 */
[----:B---3--:R-:W-:Y:S02]  /*0130*/  PRMT R5, R4, 0x8880, RZ ;  /* 0x0000888004057816 */ /* 0x008fe400000000ff */
[----:B----4-:R-:W-:-:S03]  /*0140*/  PRMT R6, R7, 0x8880, RZ ;  /* 0x0000888007067816 */ /* 0x010fc600000000ff */
[----:B------:R-:W-:Y:S02]  /*0150*/  VIADD R5, R5, 0xffffffd0 ;  /* 0xffffffd005057836 */ /* 0x000fe40000000000 */
[----:B------:R-:W-:-:S04]  /*0160*/  VIADD R6, R6, 0xffffffd0 ;  /* 0xffffffd006067836 */ /* 0x000fc80000000000 */
[----:B------:R-:W-:Y:S05]  /*0170*/  @P0 BRA `(.L_x_1) ;  /* 0x0000000000340947 */ /* 0x000fea0003800000 */
[----:B------:R-:W-:-:S13]  /*0180*/  ISETP.NE.AND P0, PT, R8, 0x30, PT ;  /* 0x000000300800780c */ /* 0x000fda0003f05270 */
[----:B------:R-:W-:Y:S05]  /*0190*/  @!P0 BRA `(.L_x_2) ;  /* 0x0000000000248947 */ /* 0x000fea0003800000 */
[----:B------:R-:W-:-:S13]  /*01a0*/  ISETP.NE.AND P0, PT, R8, 0x31, PT ;  /* 0x000000310800780c */ /* 0x000fda0003f05270 */
[----:B------:R-:W-:Y:S05]  /*01b0*/  @!P0 BRA `(.L_x_3) ;  /* 0x0000000000148947 */ /* 0x000fea0003800000 */
[----:B------:R-:W-:-:S13]  /*01c0*/  ISETP.NE.AND P0, PT, R8, 0x32, PT ;  /* 0x000000320800780c */ /* 0x000fda0003f05270 */
[----:B------:R-:W-:Y:S05]  /*01d0*/  @P0 BRA `(.L_x_4) ;  /* 0x0000000000500947 */ /* 0x000fea0003800000 */
[----:B------:R-:W-:-:S04]  /*01e0*/  LOP3.LUT P0, RZ, R6, R5, RZ, 0xc0, !PT ;  /* 0x0000000506ff7212 */ /* 0x000fc8000780c0ff */
[----:B------:R-:W-:Y:S01]  /*01f0*/  SEL R5, RZ, 0x1, P0 ;  /* 0x00000001ff057807 */ /* 0x000fe20000000000 */
[----:B------:R-:W-:Y:S08]  /*0200*/  BRA `(.L_x_4) ;  /* 0x0000000000447947 */ /* 0x000ff00003800000 */
.L_x_3:
[----:B------:R-:W-:Y:S01]  /*0210*/  LOP3.LUT R5, R6, R5, RZ, 0xfc, !PT ;  /* 0x0000000506057212 */ /* 0x000fe200078efcff */
[----:B------:R-:W-:Y:S06]  /*0220*/  BRA `(.L_x_4) ;  /* 0x00000000003c7947 */ /* 0x000fec0003800000 */
.L_x_2:
[----:B------:R-:W-:Y:S01]  /*0230*/  LOP3.LUT R5, R6, R5, RZ, 0xc0, !PT ;  /* 0x0000000506057212 */ /* 0x000fe200078ec0ff */
[----:B------:R-:W-:Y:S06]  /*0240*/  BRA `(.L_x_4) ;  /* 0x0000000000347947 */ /* 0x000fec0003800000 */
.L_x_1:
[----:B------:R-:W-:-:S13]  /*0250*/  ISETP.NE.AND P0, PT, R8, 0x33, PT ;  /* 0x000000330800780c */ /* 0x000fda0003f05270 */
[----:B------:R-:W-:Y:S05]  /*0260*/  @!P0 BRA `(.L_x_5) ;  /* 0x0000000000248947 */ /* 0x000fea0003800000 */
[----:B------:R-:W-:-:S13]  /*0270*/  ISETP.NE.AND P0, PT, R8, 0x34, PT ;  /* 0x000000340800780c */ /* 0x000fda0003f05270 */
[----:B------:R-:W-:Y:S05]  /*0280*/  @!P0 BRA `(.L_x_6) ;  /* 0x0000000000148947 */ /* 0x000fea0003800000 */
[----:B------:R-:W-:-:S13]  /*0290*/  ISETP.NE.AND P0, PT, R8, 0x35, PT ;  /* 0x000000350800780c */ /* 0x000fda0003f05270 */
[----:B------:R-:W-:Y:S05]  /*02a0*/  @P0 BRA `(.L_x_4) ;  /* 0x00000000001c0947 */ /* 0x000fea0003800000 */
[----:B------:R-:W-:-:S04]  /*02b0*/  ISETP.NE.AND P0, PT, R4, R7, PT ;  /* 0x000000070400720c */ /* 0x000fc80003f05270 */
[----:B------:R-:W-:Y:S01]  /*02c0*/  SEL R5, RZ, 0x1, P0 ;  /* 0x00000001ff057807 */ /* 0x000fe20000000000 */
[----:B------:R-:W-:Y:S08]  /*02d0*/  BRA `(.L_x_4) ;  /* 0x0000000000107947 */ /* 0x000ff00003800000 */
.L_x_6:
[----:B------:R-:W-:Y:S01]  /*02e0*/  LOP3.LUT R5, R6, R5, RZ, 0x3c, !PT ;  /* 0x0000000506057212 */ /* 0x000fe200078e3cff */
[----:B------:R-:W-:Y:S06]  /*02f0*/  BRA `(.L_x_4) ;  /* 0x0000000000087947 */ /* 0x000fec0003800000 */
.L_x_5:
[----:B------:R-:W-:-:S04]  /*0300*/  LOP3.LUT P0, RZ, R6, R5, RZ, 0xfc, !PT ;  /* 0x0000000506ff7212 */ /* 0x000fc8000780fcff */
[----:B------:R-:W-:-:S09]  /*0310*/  SEL R5, RZ, 0x1, P0 ;  /* 0x00000001ff057807 */ /* 0x000fd20000000000 */
.L_x_4:
[----:B------:R-:W-:Y:S05]  /*0320*/  BSYNC.RECONVERGENT B0 ;  /* 0x0000000000007941 */ /* 0x000fea0003800200 */
.L_x_0:
[----:B------:R-:W0:Y:S01]  /*0330*/  LDCU UR6, c[0x0][0x39c] ;  /* 0x00007380ff0677ac */ /* 0x000e220008000800 */
[----:B------:R-:W-:Y:S02]  /*0340*/  IMAD.MOV.U32 R4, RZ, RZ, 0xa ;  /* 0x0000000aff047424 */ /* 0x000fe400078e00ff */
[----:B------:R-:W-:Y:S01]  /*0350*/  VIADD R5, R5, 0x30 ;  /* 0x0000003005057836 */ /* 0x000fe20000000000 */
[----:B------:R-:W1:Y:S01]  /*0360*/  LDCU.64 UR8, c[0x0][0x390] ;  /* 0x00007200ff0877ac */ /* 0x000e620008000a00 */
[----:B0-----:R-:W-:-:S05]  /*0370*/  IMAD R0, R0, UR6, RZ ;  /* 0x0000000600007c24 */ /* 0x001fca000f8e02ff */
[----:B-1----:R-:W-:-:S04]  /*0380*/  IADD3 R2, P0, PT, R0, UR8, RZ ;  /* 0x0000000800027c10 */ /* 0x002fc8000ff1e0ff */
[----:B------:R-:W-:Y:S02]  /*0390*/  LEA.HI.X.SX32 R3, R0, UR9, 0x1, P0 ;  /* 0x0000000900037c11 */ /* 0x000fe400080f0eff */
[----:B------:R-:W-:-:S03]  /*03a0*/  PRMT R0, R4, 0x7610, R0 ;  /* 0x0000761004007816 */ /* 0x000fc60000000000 */
[----:B------:R-:W-:Y:S04]  /*03b0*/  STG.E.U8 desc[UR4][R2.64], R5 ;  /* 0x0000000502007986 */ /* 0x000fe8000c101104 */
[----:B------:R-:W-:Y:S04]  /*03c0*/  STG.E.U8 desc[UR4][R2.64+0x2], R0 ;  /* 0x0000020002007986 */ /* 0x000fe8000c101104 */
[----:B------:R-:W-:Y:S01]  /*03d0*/  STG.E.U8 desc[UR4][R2.64+0x1], RZ ;  /* 0x000001ff02007986 */ /* 0x000fe2000c101104 */
[----:B------:R-:W-:Y:S05]  /*03e0*/  EXIT ;  /* 0x000000000000794d */ /* 0x000fea0003800000 */
.L_x_7:
[----:B------:R-:W-:-:S00]  /*03f0*/  BRA `(.L_x_7) ;  /* 0xfffffffc00fc7947 */ /* 0x000fc0000383ffff */
[----:B------:R-:W-:-:S00]  /*0400*/  NOP ;  /* 0x0000000000007918 */ /* 0x000fc00000000000 */
[----:B------:R-:W-:-:S00]  /*0410*/  NOP ;  /* 0x0000000000007918 */ /* 0x000fc00000000000 */
[----:B------:R-:W-:-:S00]  /*0420*/  NOP ;  /* 0x0000000000007918 */ /* 0x000fc00000000000 */
[----:B------:R-:W-:-:S00]  /*0430*/  NOP ;  /* 0x0000000000007918 */ /* 0x000fc00000000000 */
[----:B------:R-:W-:-:S00]  /*0440*/  NOP ;  /* 0x0000000000007918 */ /* 0x000fc00000000000 */
[----:B------:R-:W-:-:S00]  /*0450*/  NOP ;  /* 0x0000000000007918 */ /* 0x000fc00000000000 */
[----:B------:R-:W-:-:S00]  /*0460*/  NOP ;  /* 0x0000000000007918 */ /* 0x000fc00000000000 */
[----:B------:R-:W-:-:S00]  /*0470*/  NOP ;  /* 0x0000000000007918 */ /* 0x000fc00000000000 */
.L_x_8:


//--------------------- .nv.shared.reserved.0     --------------------------
	.section	.nv.shared.reserved.0,"aw",@nobits
	.weak		__nv_reservedSMEM_offset_0_alias
	.size		__nv_reservedSMEM_offset_0_alias, 0, 64
	.other		__nv_reservedSMEM_offset_0_alias,@"STO_CUDA_RESERVED_SHARED STV_DEFAULT"
__nv_reservedSMEM_offset_0_alias:
	.zero		0
	.zero		64


//--------------------- .nv.constant0._Z12doLogicGatesPciS_ii --------------------------
	.section	.nv.constant0._Z12doLogicGatesPciS_ii,"a",@progbits
	.sectionflags	@""
	.align	4
.nv.constant0._Z12doLogicGatesPciS_ii:
	.zero		928


//--------------------- SYMBOLS --------------------------

	.type		.nv.reservedSmem.offset0,@object
	.size		.nv.reservedSmem.offset0,0x4
